	.headerflags	@"EF_CUDA_TEXMODE_UNIFIED EF_CUDA_64BIT_ADDRESS EF_CUDA_ACCELERATORS EF_CUDA_SM90 EF_CUDA_VIRTUAL_SM(EF_CUDA_SM90)"
	.elftype	@"ET_EXEC"


//--------------------- .nv.info                  --------------------------
	.section	.nv.info,"",@"SHT_CUDA_INFO"
	.align	4


	//----- nvinfo : EIATTR_REGCOUNT
	.align		4
        /*0000*/ 	.byte	0x04, 0x2f
        /*0002*/ 	.short	(.L_1 - .L_0)
	.align		4
.L_0:
        /*0004*/ 	.word	index@(triton_poi_fused_constant_pad_nd_1)
        /*0008*/ 	.word	0x0000000b


	//----- nvinfo : EIATTR_MIN_STACK_SIZE
	.align		4
.L_1:
        /*000c*/ 	.byte	0x04, 0x12
        /*000e*/ 	.short	(.L_3 - .L_2)
	.align		4
.L_2:
        /*0010*/ 	.word	index@(triton_poi_fused_constant_pad_nd_1)
        /*0014*/ 	.word	0x00000000


	//----- nvinfo : EIATTR_FRAME_SIZE
	.align		4
.L_3:
        /*0018*/ 	.byte	0x04, 0x11
        /*001a*/ 	.short	(.L_5 - .L_4)
	.align		4
.L_4:
        /*001c*/ 	.word	index@(triton_poi_fused_constant_pad_nd_1)
        /*0020*/ 	.word	0x00000000


	//----- nvinfo : EIATTR_MIN_STACK_SIZE
	.align		4
.L_5:
        /*0024*/ 	.byte	0x04, 0x12
        /*0026*/ 	.short	(.L_7 - .L_6)
	.align		4
.L_6:
        /*0028*/ 	.word	index@(triton_poi_fused_constant_pad_nd_1)
        /*002c*/ 	.word	0x00000000
.L_7:


//--------------------- .nv.info.triton_poi_fused_constant_pad_nd_1 --------------------------
	.section	.nv.info.triton_poi_fused_constant_pad_nd_1,"",@"SHT_CUDA_INFO"
	.sectionflags	@""
	.align	4


	//----- nvinfo : EIATTR_CUDA_API_VERSION
	.align		4
        /*0000*/ 	.byte	0x04, 0x37
        /*0002*/ 	.short	(.L_9 - .L_8)
.L_8:
        /*0004*/ 	.word	0x0000007c


	//----- nvinfo : EIATTR_KPARAM_INFO
	.align		4
.L_9:
        /*0008*/ 	.byte	0x04, 0x17
        /*000a*/ 	.short	(.L_11 - .L_10)
.L_10:
        /*000c*/ 	.word	0x00000000
        /*0010*/ 	.short	0x0002
        /*0012*/ 	.short	0x0010
        /*0014*/ 	.byte	0x00, 0xf0, 0x11, 0x00


	//----- nvinfo : EIATTR_KPARAM_INFO
	.align		4
.L_11:
        /*0018*/ 	.byte	0x04, 0x17
        /*001a*/ 	.short	(.L_13 - .L_12)
.L_12:
        /*001c*/ 	.word	0x00000000
        /*0020*/ 	.short	0x0001
        /*0022*/ 	.short	0x0008
        /*0024*/ 	.byte	0x00, 0xf4, 0x21, 0x00


	//----- nvinfo : EIATTR_KPARAM_INFO
	.align		4
.L_13:
        /*0028*/ 	.byte	0x04, 0x17
        /*002a*/ 	.short	(.L_15 - .L_14)
.L_14:
        /*002c*/ 	.word	0x00000000
        /*0030*/ 	.short	0x0000
        /*0032*/ 	.short	0x0000
        /*0034*/ 	.byte	0x00, 0xf4, 0x21, 0x00


	//----- nvinfo : EIATTR_SPARSE_MMA_MASK
	.align		4
.L_15:
        /*0038*/ 	.byte	0x03, 0x50
        /*003a*/ 	.short	0x0000


	//----- nvinfo : EIATTR_MAXREG_COUNT
	.align		4
        /*003c*/ 	.byte	0x03, 0x1b
        /*003e*/ 	.short	0x00ff


	//----- nvinfo : EIATTR_EXIT_INSTR_OFFSETS
	.align		4
        /*0040*/ 	.byte	0x04, 0x1c
        /*0042*/ 	.short	(.L_17 - .L_16)


	//   ....[0]....
.L_16:
        /*0044*/ 	.word	0x00000280


	//   ....[1]....
        /*0048*/ 	.word	0x000002a0


	//----- nvinfo : EIATTR_REQNTID
	.align		4
.L_17:
        /*004c*/ 	.byte	0x04, 0x10
        /*004e*/ 	.short	(.L_19 - .L_18)
.L_18:
        /*0050*/ 	.word	0x00000080
        /*0054*/ 	.word	0x00000001
        /*0058*/ 	.word	0x00000001


	//----- nvinfo : EIATTR_CRS_STACK_SIZE
	.align		4
.L_19:
        /*005c*/ 	.byte	0x04, 0x1e
        /*005e*/ 	.short	(.L_21 - .L_20)
.L_20:
        /*0060*/ 	.word	0x00000000


	//----- nvinfo : EIATTR_CBANK_PARAM_SIZE
	.align		4
.L_21:
        /*0064*/ 	.byte	0x03, 0x19
        /*0066*/ 	.short	0x0014


	//----- nvinfo : EIATTR_PARAM_CBANK
	.align		4
        /*0068*/ 	.byte	0x04, 0x0a
        /*006a*/ 	.short	(.L_23 - .L_22)
	.align		4
.L_22:
        /*006c*/ 	.word	index@(.nv.constant0.triton_poi_fused_constant_pad_nd_1)
        /*0070*/ 	.short	0x0210
        /*0072*/ 	.short	0x0014


	//----- nvinfo : EIATTR_SW_WAR
	.align		4
.L_23:
        /*0074*/ 	.byte	0x04, 0x36
        /*0076*/ 	.short	(.L_25 - .L_24)
.L_24:
        /*0078*/ 	.word	0x00000008
.L_25:


//--------------------- .nv.callgraph             --------------------------
	.section	.nv.callgraph,"",@"SHT_CUDA_CALLGRAPH"
	.align	4
	.sectionentsize	8
	.align		4
        /*0000*/ 	.word	0x00000000
	.align		4
        /*0004*/ 	.word	0xffffffff
	.align		4
        /*0008*/ 	.word	0x00000000
	.align		4
        /*000c*/ 	.word	0xfffffffe
	.align		4
        /*0010*/ 	.word	0x00000000
	.align		4
        /*0014*/ 	.word	0xfffffffd
	.align		4
        /*0018*/ 	.word	0x00000000
	.align		4
        /*001c*/ 	.word	0xfffffffc


//--------------------- .text.triton_poi_fused_constant_pad_nd_1 --------------------------
	.section	.text.triton_poi_fused_constant_pad_nd_1,"ax",@progbits
	.align	128
        .global         triton_poi_fused_constant_pad_nd_1
        .type           triton_poi_fused_constant_pad_nd_1,@function
        .size           triton_poi_fused_constant_pad_nd_1,(.L_x_3 - triton_poi_fused_constant_pad_nd_1)
        .other          triton_poi_fused_constant_pad_nd_1,@"STO_CUDA_ENTRY STV_DEFAULT"
triton_poi_fused_constant_pad_nd_1:
.text.triton_poi_fused_constant_pad_nd_1:
[----:B------:R-:W0:Y:S02]  /*0000*/  LDC R1, c[0x0][0x28] ;  /* 0x00000a00ff017b82 */ /* 0x000e240000000800 */
[----:B------:R-:W1:Y:S01]  /*0010*/  S2R R0, SR_TID.X ;  /* 0x0000000000007919 */ /* 0x000e620000002100 */
[----:B------:R-:W-:Y:S01]  /*0020*/  ULDC.64 UR4, c[0x0][0x210] ;  /* 0x0000840000047ab9 */ /* 0x000fe20000000a00 */
[----:B------:R-:W-:Y:S01]  /*0030*/  BSSY B0, `(.L_x_0) ;  /* 0x0000023000007945 */ /* 0x000fe20003800000 */
[----:B------:R-:W2:Y:S01]  /*0040*/  S2R R7, SR_CTAID.X ;  /* 0x0000000000077919 */ /* 0x000ea20000002500 */
[----:B-1----:R-:W-:-:S05]  /*0050*/  LOP3.LUT R0, R0, 0x7f, RZ, 0xc0, !PT ;  /* 0x0000007f00007812 */ /* 0x002fca00078ec0ff */
[----:B--2---:R-:W-:-:S04]  /*0060*/  IMAD R7, R7, 0x80, R0 ;  /* 0x0000008007077824 */ /* 0x004fc800078e0200 */
[----:B------:R-:W-:Y:S01]  /*0070*/  IMAD.HI R4, R7, 0x2aaaaaab, RZ ;  /* 0x2aaaaaab07047827 */ /* 0x000fe200078e02ff */
[----:B------:R-:W-:-:S04]  /*0080*/  SHF.R.S32.HI R0, RZ, 0x1f, R7 ;  /* 0x0000001fff007819 */ /* 0x000fc80000011407 */
[----:B------:R-:W-:Y:S02]  /*0090*/  LEA.HI R0, R0, R7, RZ, 0x3 ;  /* 0x0000000700007211 */ /* 0x000fe400078f18ff */
[----:B------:R-:W-:Y:S02]  /*00a0*/  SHF.R.U32.HI R5, RZ, 0x1f, R4 ;  /* 0x0000001fff057819 */ /* 0x000fe40000011604 */
[----:B------:R-:W-:Y:S02]  /*00b0*/  SHF.R.S32.HI R2, RZ, 0x3, R0 ;  /* 0x00000003ff027819 */ /* 0x000fe40000011400 */
[----:B------:R-:W-:Y:S02]  /*00c0*/  LOP3.LUT R0, R0, 0xfffffff8, RZ, 0xc0, !PT ;  /* 0xfffffff800007812 */ /* 0x000fe400078ec0ff */
[----:B------:R-:W-:Y:S01]  /*00d0*/  LEA.HI R5, R4, R5, RZ, 0x1d ;  /* 0x0000000504057211 */ /* 0x000fe200078fe8ff */
[----:B------:R-:W-:-:S04]  /*00e0*/  IMAD.HI R3, R2, 0x2aaaaaab, RZ ;  /* 0x2aaaaaab02037827 */ /* 0x000fc800078e02ff */
[----:B------:R-:W-:Y:S01]  /*00f0*/  IMAD.IADD R4, R7, 0x1, -R0 ;  /* 0x0000000107047824 */ /* 0x000fe200078e0a00 */
[----:B------:R-:W-:Y:S01]  /*0100*/  LEA.HI R3, R3, R3, RZ, 0x1 ;  /* 0x0000000303037211 */ /* 0x000fe200078f08ff */
[----:B------:R-:W-:Y:S02]  /*0110*/  IMAD.SHL.U32 R6, R5, 0x10, RZ ;  /* 0x0000001005067824 */ /* 0x000fe400078e00ff */
[----:B------:R-:W-:Y:S02]  /*0120*/  VIADD R8, R4, 0xfffffffe ;  /* 0xfffffffe04087836 */ /* 0x000fe40000000000 */
[----:B------:R-:W-:Y:S02]  /*0130*/  IMAD R0, R3, -0x6, R2 ;  /* 0xfffffffa03007824 */ /* 0x000fe400078e0202 */
[----:B------:R-:W1:Y:S01]  /*0140*/  LDC.64 R2, c[0x0][0x218] ;  /* 0x00008600ff027b82 */ /* 0x000e620000000a00 */
[----:B------:R-:W-:Y:S01]  /*0150*/  ISETP.GE.U32.AND P0, PT, R8, 0x4, PT ;  /* 0x000000040800780c */ /* 0x000fe20003f06070 */
[----:B------:R-:W-:Y:S01]  /*0160*/  IMAD.SHL.U32 R5, R0, 0x4, RZ ;  /* 0x0000000400057824 */ /* 0x000fe200078e00ff */
[----:B------:R-:W-:-:S02]  /*0170*/  SHF.R.S32.HI R8, RZ, 0x1f, R6 ;  /* 0x0000001fff087819 */ /* 0x000fc40000011406 */
[----:B------:R-:W-:Y:S01]  /*0180*/  ISETP.GT.AND P0, PT, R0, 0x1, !P0 ;  /* 0x000000010000780c */ /* 0x000fe20004704270 */
[----:B------:R-:W-:Y:S01]  /*0190*/  IMAD.MOV.U32 R0, RZ, RZ, RZ ;  /* 0x000000ffff007224 */ /* 0x000fe200078e00ff */
[----:B------:R-:W-:Y:S02]  /*01a0*/  IADD3 R6, P1, P2, R5, R4, R6 ;  /* 0x0000000405067210 */ /* 0x000fe40007a3e006 */
[----:B------:R-:W-:Y:S02]  /*01b0*/  ISETP.LT.AND P0, PT, R7, 0x300, P0 ;  /* 0x000003000700780c */ /* 0x000fe40000701270 */
[----:B------:R-:W-:Y:S02]  /*01c0*/  SHF.R.S32.HI R4, RZ, 0x1f, R4 ;  /* 0x0000001fff047819 */ /* 0x000fe40000011404 */
[----:B------:R-:W-:-:S04]  /*01d0*/  SHF.R.S32.HI R5, RZ, 0x1f, R5 ;  /* 0x0000001fff057819 */ /* 0x000fc80000011405 */
[----:B------:R-:W-:Y:S02]  /*01e0*/  IADD3.X R5, R5, R4, R8, P1, P2 ;  /* 0x0000000405057210 */ /* 0x000fe40000fe4408 */
[C---:B------:R-:W-:Y:S02]  /*01f0*/  LEA R4, P2, R6.reuse, UR4, 0x2 ;  /* 0x0000000406047c11 */ /* 0x040fe4000f8410ff */
[C---:B------:R-:W-:Y:S02]  /*0200*/  ISETP.GE.AND P1, PT, R7.reuse, 0x300, PT ;  /* 0x000003000700780c */ /* 0x040fe40003f26270 */
[----:B------:R-:W-:Y:S01]  /*0210*/  LEA.HI.X R5, R6, UR5, R5, 0x2, P2 ;  /* 0x0000000506057c11 */ /* 0x000fe200090f1405 */
[----:B------:R-:W-:Y:S01]  /*0220*/  ULDC.64 UR4, c[0x0][0x208] ;  /* 0x0000820000047ab9 */ /* 0x000fe20000000a00 */
[----:B-1----:R-:W-:Y:S01]  /*0230*/  IMAD.WIDE R2, R7, 0x4, R2 ;  /* 0x0000000407027825 */ /* 0x002fe200078e0202 */
[----:B------:R-:W-:Y:S08]  /*0240*/  @!P0 BRA `(.L_x_1) ;  /* 0x0000000000048947 */ /* 0x000ff00003800000 */
[----:B------:R1:W5:Y:S02]  /*0250*/  LDG.E R0, desc[UR4][R4.64+-0x28] ;  /* 0xffffd80404007981 */ /* 0x000364000c1e1900 */
.L_x_1:
[----:B------:R-:W-:Y:S05]  /*0260*/  BSYNC B0 ;  /* 0x0000000000007941 */ /* 0x000fea0003800000 */
.L_x_0:
[----:B-1---5:R-:W-:Y:S01]  /*0270*/  SEL R5, R0, RZ, P0 ;  /* 0x000000ff00057207 */ /* 0x022fe20000000000 */
[----:B------:R-:W-:Y:S06]  /*0280*/  @P1 EXIT ;  /* 0x000000000000194d */ /* 0x000fec0003800000 */
[----:B------:R-:W-:Y:S01]  /*0290*/  STG.E desc[UR4][R2.64], R5 ;  /* 0x0000000502007986 */ /* 0x000fe2000c101904 */
[----:B------:R-:W-:Y:S05]  /*02a0*/  EXIT ;  /* 0x000000000000794d */ /* 0x000fea0003800000 */
.L_x_2:
[----:B------:R-:W-:-:S00]  /*02b0*/  BRA `(.L_x_2) ;  /* 0xfffffffc00fc7947 */ /* 0x000fc0000383ffff */
[----:B------:R-:W-:-:S00]  /*02c0*/  NOP ;  /* 0x0000000000007918 */ /* 0x000fc00000000000 */
        /* <DEDUP_REMOVED lines=11> */
.L_x_3:


//--------------------- .nv.constant0.triton_poi_fused_constant_pad_nd_1 --------------------------
	.section	.nv.constant0.triton_poi_fused_constant_pad_nd_1,"a",@progbits
	.sectionflags	@""
	.align	4
.nv.constant0.triton_poi_fused_constant_pad_nd_1:
	.zero		548
